	.headerflags	@"EF_CUDA_TEXMODE_UNIFIED EF_CUDA_64BIT_ADDRESS EF_CUDA_ACCELERATORS EF_CUDA_SM90 EF_CUDA_VIRTUAL_SM(EF_CUDA_SM90)"
	.elftype	@"ET_EXEC"


//--------------------- .nv.info                  --------------------------
	.section	.nv.info,"",@"SHT_CUDA_INFO"
	.align	4


	//----- nvinfo : EIATTR_REGCOUNT
	.align		4
        /*0000*/ 	.byte	0x04, 0x2f
        /*0002*/ 	.short	(.L_1 - .L_0)
	.align		4
.L_0:
        /*0004*/ 	.word	index@(triton_poi_fused_add_clamp_19)
        /*0008*/ 	.word	0x00000008


	//----- nvinfo : EIATTR_MIN_STACK_SIZE
	.align		4
.L_1:
        /*000c*/ 	.byte	0x04, 0x12
        /*000e*/ 	.short	(.L_3 - .L_2)
	.align		4
.L_2:
        /*0010*/ 	.word	index@(triton_poi_fused_add_clamp_19)
        /*0014*/ 	.word	0x00000000


	//----- nvinfo : EIATTR_FRAME_SIZE
	.align		4
.L_3:
        /*0018*/ 	.byte	0x04, 0x11
        /*001a*/ 	.short	(.L_5 - .L_4)
	.align		4
.L_4:
        /*001c*/ 	.word	index@(triton_poi_fused_add_clamp_19)
        /*0020*/ 	.word	0x00000000


	//----- nvinfo : EIATTR_MIN_STACK_SIZE
	.align		4
.L_5:
        /*0024*/ 	.byte	0x04, 0x12
        /*0026*/ 	.short	(.L_7 - .L_6)
	.align		4
.L_6:
        /*0028*/ 	.word	index@(triton_poi_fused_add_clamp_19)
        /*002c*/ 	.word	0x00000000
.L_7:


//--------------------- .nv.info.triton_poi_fused_add_clamp_19 --------------------------
	.section	.nv.info.triton_poi_fused_add_clamp_19,"",@"SHT_CUDA_INFO"
	.sectionflags	@""
	.align	4


	//----- nvinfo : EIATTR_CUDA_API_VERSION
	.align		4
        /*0000*/ 	.byte	0x04, 0x37
        /*0002*/ 	.short	(.L_9 - .L_8)
.L_8:
        /*0004*/ 	.word	0x0000007c


	//----- nvinfo : EIATTR_KPARAM_INFO
	.align		4
.L_9:
        /*0008*/ 	.byte	0x04, 0x17
        /*000a*/ 	.short	(.L_11 - .L_10)
.L_10:
        /*000c*/ 	.word	0x00000000
        /*0010*/ 	.short	0x0001
        /*0012*/ 	.short	0x0008
        /*0014*/ 	.byte	0x00, 0xf0, 0x11, 0x00


	//----- nvinfo : EIATTR_KPARAM_INFO
	.align		4
.L_11:
        /*0018*/ 	.byte	0x04, 0x17
        /*001a*/ 	.short	(.L_13 - .L_12)
.L_12:
        /*001c*/ 	.word	0x00000000
        /*0020*/ 	.short	0x0000
        /*0022*/ 	.short	0x0000
        /*0024*/ 	.byte	0x00, 0xf4, 0x21, 0x00


	//----- nvinfo : EIATTR_SPARSE_MMA_MASK
	.align		4
.L_13:
        /*0028*/ 	.byte	0x03, 0x50
        /*002a*/ 	.short	0x0000


	//----- nvinfo : EIATTR_MAXREG_COUNT
	.align		4
        /*002c*/ 	.byte	0x03, 0x1b
        /*002e*/ 	.short	0x00ff


	//----- nvinfo : EIATTR_EXIT_INSTR_OFFSETS
	.align		4
        /*0030*/ 	.byte	0x04, 0x1c
        /*0032*/ 	.short	(.L_15 - .L_14)


	//   ....[0]....
.L_14:
        /*0034*/ 	.word	0x00000120


	//   ....[1]....
        /*0038*/ 	.word	0x00000150


	//----- nvinfo : EIATTR_REQNTID
	.align		4
.L_15:
        /*003c*/ 	.byte	0x04, 0x10
        /*003e*/ 	.short	(.L_17 - .L_16)
.L_16:
        /*0040*/ 	.word	0x00000020
        /*0044*/ 	.word	0x00000001
        /*0048*/ 	.word	0x00000001


	//----- nvinfo : EIATTR_CBANK_PARAM_SIZE
	.align		4
.L_17:
        /*004c*/ 	.byte	0x03, 0x19
        /*004e*/ 	.short	0x000c


	//----- nvinfo : EIATTR_PARAM_CBANK
	.align		4
        /*0050*/ 	.byte	0x04, 0x0a
        /*0052*/ 	.short	(.L_19 - .L_18)
	.align		4
.L_18:
        /*0054*/ 	.word	index@(.nv.constant0.triton_poi_fused_add_clamp_19)
        /*0058*/ 	.short	0x0210
        /*005a*/ 	.short	0x000c


	//----- nvinfo : EIATTR_SW_WAR
	.align		4
.L_19:
        /*005c*/ 	.byte	0x04, 0x36
        /*005e*/ 	.short	(.L_21 - .L_20)
.L_20:
        /*0060*/ 	.word	0x00000008
.L_21:


//--------------------- .nv.callgraph             --------------------------
	.section	.nv.callgraph,"",@"SHT_CUDA_CALLGRAPH"
	.align	4
	.sectionentsize	8
	.align		4
        /*0000*/ 	.word	0x00000000
	.align		4
        /*0004*/ 	.word	0xffffffff
	.align		4
        /*0008*/ 	.word	0x00000000
	.align		4
        /*000c*/ 	.word	0xfffffffe
	.align		4
        /*0010*/ 	.word	0x00000000
	.align		4
        /*0014*/ 	.word	0xfffffffd
	.align		4
        /*0018*/ 	.word	0x00000000
	.align		4
        /*001c*/ 	.word	0xfffffffc


//--------------------- .text.triton_poi_fused_add_clamp_19 --------------------------
	.section	.text.triton_poi_fused_add_clamp_19,"ax",@progbits
	.align	128
        .global         triton_poi_fused_add_clamp_19
        .type           triton_poi_fused_add_clamp_19,@function
        .size           triton_poi_fused_add_clamp_19,(.L_x_1 - triton_poi_fused_add_clamp_19)
        .other          triton_poi_fused_add_clamp_19,@"STO_CUDA_ENTRY STV_DEFAULT"
triton_poi_fused_add_clamp_19:
.text.triton_poi_fused_add_clamp_19:
[----:B------:R-:W0:Y:S02]  /*0000*/  LDC R1, c[0x0][0x28] ;  /* 0x00000a00ff017b82 */ /* 0x000e240000000800 */
[----:B------:R-:W1:Y:S01]  /*0010*/  S2R R2, SR_TID.X ;  /* 0x0000000000027919 */ /* 0x000e620000002100 */
[----:B------:R-:W-:Y:S01]  /*0020*/  IMAD.MOV.U32 R5, RZ, RZ, 0x3f000000 ;  /* 0x3f000000ff057424 */ /* 0x000fe200078e00ff */
[----:B------:R-:W2:Y:S01]  /*0030*/  S2R R3, SR_CTAID.X ;  /* 0x0000000000037919 */ /* 0x000ea20000002500 */
[C---:B-1----:R-:W-:Y:S02]  /*0040*/  LOP3.LUT R0, R2.reuse, 0x7, RZ, 0xc0, !PT ;  /* 0x0000000702007812 */ /* 0x042fe400078ec0ff */
[----:B------:R-:W-:-:S03]  /*0050*/  LOP3.LUT P0, RZ, R2, 0x18, RZ, 0xc0, !PT ;  /* 0x0000001802ff7812 */ /* 0x000fc6000780c0ff */
[----:B--2---:R-:W-:-:S05]  /*0060*/  IMAD R3, R3, 0x8, R0 ;  /* 0x0000000803037824 */ /* 0x004fca00078e0200 */
[----:B------:R-:W-:Y:S02]  /*0070*/  I2FP.F32.S32 R0, R3 ;  /* 0x0000000300007245 */ /* 0x000fe40000201400 */
[----:B------:R-:W-:-:S03]  /*0080*/  ISETP.LT.AND P0, PT, R3, 0x8, !P0 ;  /* 0x000000080300780c */ /* 0x000fc60004701270 */
[----:B------:R-:W-:-:S04]  /*0090*/  FADD R0, R0, 0.5 ;  /* 0x3f00000000007421 */ /* 0x000fc80000000000 */
[----:B------:R-:W-:Y:S02]  /*00a0*/  FFMA R0, R0, R5, -0.5 ;  /* 0xbf00000000007423 */ /* 0x000fe40000000005 */
[----:B------:R-:W1:Y:S03]  /*00b0*/  LDC.64 R4, c[0x0][0x210] ;  /* 0x00008400ff047b82 */ /* 0x000e660000000a00 */
[----:B------:R-:W-:-:S06]  /*00c0*/  FMNMX R0, RZ, R0, !PT ;  /* 0x00000000ff007209 */ /* 0x000fcc0007800000 */
[----:B------:R-:W2:Y:S02]  /*00d0*/  F2I.TRUNC.NTZ R0, R0 ;  /* 0x0000000000007305 */ /* 0x000ea4000020f100 */
[----:B--2---:R-:W-:Y:S01]  /*00e0*/  VIMNMX R2, R0, 0x2, PT ;  /* 0x0000000200027848 */ /* 0x004fe20003fe0100 */
[----:B-1----:R-:W-:-:S04]  /*00f0*/  IMAD.WIDE R4, R3, 0x8, R4 ;  /* 0x0000000803047825 */ /* 0x002fc800078e0204 */
[----:B------:R-:W-:-:S05]  /*0100*/  VIADD R2, R2, 0x1 ;  /* 0x0000000102027836 */ /* 0x000fca0000000000 */
[----:B------:R-:W-:Y:S01]  /*0110*/  SHF.R.S32.HI R3, RZ, 0x1f, R2 ;  /* 0x0000001fff037819 */ /* 0x000fe20000011402 */
[----:B------:R-:W-:Y:S06]  /*0120*/  @!P0 EXIT ;  /* 0x000000000000894d */ /* 0x000fec0003800000 */
[----:B------:R-:W-:Y:S02]  /*0130*/  ULDC.64 UR4, c[0x0][0x208] ;  /* 0x0000820000047ab9 */ /* 0x000fe40000000a00 */
[----:B------:R-:W-:Y:S01]  /*0140*/  STG.E.64 desc[UR4][R4.64], R2 ;  /* 0x0000000204007986 */ /* 0x000fe2000c101b04 */
[----:B------:R-:W-:Y:S05]  /*0150*/  EXIT ;  /* 0x000000000000794d */ /* 0x000fea0003800000 */
.L_x_0:
[----:B------:R-:W-:-:S00]  /*0160*/  BRA `(.L_x_0) ;  /* 0xfffffffc00fc7947 */ /* 0x000fc0000383ffff */
[----:B------:R-:W-:-:S00]  /*0170*/  NOP ;  /* 0x0000000000007918 */ /* 0x000fc00000000000 */
        /* <DEDUP_REMOVED lines=8> */
.L_x_1:


//--------------------- .nv.constant0.triton_poi_fused_add_clamp_19 --------------------------
	.section	.nv.constant0.triton_poi_fused_add_clamp_19,"a",@progbits
	.sectionflags	@""
	.align	4
.nv.constant0.triton_poi_fused_add_clamp_19:
	.zero		540
